	.headerflags	@"EF_CUDA_TEXMODE_UNIFIED EF_CUDA_64BIT_ADDRESS EF_CUDA_ACCELERATORS EF_CUDA_SM90 EF_CUDA_VIRTUAL_SM(EF_CUDA_SM90)"
	.elftype	@"ET_EXEC"


//--------------------- .nv.info                  --------------------------
	.section	.nv.info,"",@"SHT_CUDA_INFO"
	.align	4


	//----- nvinfo : EIATTR_REGCOUNT
	.align		4
        /*0000*/ 	.byte	0x04, 0x2f
        /*0002*/ 	.short	(.L_3 - .L_2)
	.align		4
.L_2:
        /*0004*/ 	.word	index@(triton_poi_fused__native_batch_norm_legit_no_training_relu_7)
        /*0008*/ 	.word	0x00000011


	//----- nvinfo : EIATTR_MIN_STACK_SIZE
	.align		4
.L_3:
        /*000c*/ 	.byte	0x04, 0x12
        /*000e*/ 	.short	(.L_5 - .L_4)
	.align		4
.L_4:
        /*0010*/ 	.word	index@(triton_poi_fused__native_batch_norm_legit_no_training_relu_7)
        /*0014*/ 	.word	0x00000000


	//----- nvinfo : EIATTR_FRAME_SIZE
	.align		4
.L_5:
        /*0018*/ 	.byte	0x04, 0x11
        /*001a*/ 	.short	(.L_7 - .L_6)
	.align		4
.L_6:
        /*001c*/ 	.word	index@(triton_poi_fused__native_batch_norm_legit_no_training_relu_7)
        /*0020*/ 	.word	0x00000000


	//----- nvinfo : EIATTR_MIN_STACK_SIZE
	.align		4
.L_7:
        /*0024*/ 	.byte	0x04, 0x12
        /*0026*/ 	.short	(.L_9 - .L_8)
	.align		4
.L_8:
        /*0028*/ 	.word	index@(triton_poi_fused__native_batch_norm_legit_no_training_relu_7)
        /*002c*/ 	.word	0x00000000
.L_9:


//--------------------- .nv.info.triton_poi_fused__native_batch_norm_legit_no_training_relu_7 --------------------------
	.section	.nv.info.triton_poi_fused__native_batch_norm_legit_no_training_relu_7,"",@"SHT_CUDA_INFO"
	.sectionflags	@""
	.align	4


	//----- nvinfo : EIATTR_CUDA_API_VERSION
	.align		4
        /*0000*/ 	.byte	0x04, 0x37
        /*0002*/ 	.short	(.L_11 - .L_10)
.L_10:
        /*0004*/ 	.word	0x0000007c


	//----- nvinfo : EIATTR_KPARAM_INFO
	.align		4
.L_11:
        /*0008*/ 	.byte	0x04, 0x17
        /*000a*/ 	.short	(.L_13 - .L_12)
.L_12:
        /*000c*/ 	.word	0x00000000
        /*0010*/ 	.short	0x0006
        /*0012*/ 	.short	0x0030
        /*0014*/ 	.byte	0x00, 0xf0, 0x11, 0x00


	//----- nvinfo : EIATTR_KPARAM_INFO
	.align		4
.L_13:
        /*0018*/ 	.byte	0x04, 0x17
        /*001a*/ 	.short	(.L_15 - .L_14)
.L_14:
        /*001c*/ 	.word	0x00000000
        /*0020*/ 	.short	0x0005
        /*0022*/ 	.short	0x0028
        /*0024*/ 	.byte	0x00, 0xf4, 0x21, 0x00


	//----- nvinfo : EIATTR_KPARAM_INFO
	.align		4
.L_15:
        /*0028*/ 	.byte	0x04, 0x17
        /*002a*/ 	.short	(.L_17 - .L_16)
.L_16:
        /*002c*/ 	.word	0x00000000
        /*0030*/ 	.short	0x0004
        /*0032*/ 	.short	0x0020
        /*0034*/ 	.byte	0x00, 0xf4, 0x21, 0x00


	//----- nvinfo : EIATTR_KPARAM_INFO
	.align		4
.L_17:
        /*0038*/ 	.byte	0x04, 0x17
        /*003a*/ 	.short	(.L_19 - .L_18)
.L_18:
        /*003c*/ 	.word	0x00000000
        /*0040*/ 	.short	0x0003
        /*0042*/ 	.short	0x0018
        /*0044*/ 	.byte	0x00, 0xf4, 0x21, 0x00


	//----- nvinfo : EIATTR_KPARAM_INFO
	.align		4
.L_19:
        /*0048*/ 	.byte	0x04, 0x17
        /*004a*/ 	.short	(.L_21 - .L_20)
.L_20:
        /*004c*/ 	.word	0x00000000
        /*0050*/ 	.short	0x0002
        /*0052*/ 	.short	0x0010
        /*0054*/ 	.byte	0x00, 0xf4, 0x21, 0x00


	//----- nvinfo : EIATTR_KPARAM_INFO
	.align		4
.L_21:
        /*0058*/ 	.byte	0x04, 0x17
        /*005a*/ 	.short	(.L_23 - .L_22)
.L_22:
        /*005c*/ 	.word	0x00000000
        /*0060*/ 	.short	0x0001
        /*0062*/ 	.short	0x0008
        /*0064*/ 	.byte	0x00, 0xf4, 0x21, 0x00


	//----- nvinfo : EIATTR_KPARAM_INFO
	.align		4
.L_23:
        /*0068*/ 	.byte	0x04, 0x17
        /*006a*/ 	.short	(.L_25 - .L_24)
.L_24:
        /*006c*/ 	.word	0x00000000
        /*0070*/ 	.short	0x0000
        /*0072*/ 	.short	0x0000
        /*0074*/ 	.byte	0x00, 0xf4, 0x21, 0x00


	//----- nvinfo : EIATTR_SPARSE_MMA_MASK
	.align		4
.L_25:
        /*0078*/ 	.byte	0x03, 0x50
        /*007a*/ 	.short	0x0000


	//----- nvinfo : EIATTR_MAXREG_COUNT
	.align		4
        /*007c*/ 	.byte	0x03, 0x1b
        /*007e*/ 	.short	0x00ff


	//----- nvinfo : EIATTR_EXIT_INSTR_OFFSETS
	.align		4
        /*0080*/ 	.byte	0x04, 0x1c
        /*0082*/ 	.short	(.L_27 - .L_26)


	//   ....[0]....
.L_26:
        /*0084*/ 	.word	0x00000360


	//----- nvinfo : EIATTR_REQNTID
	.align		4
.L_27:
        /*0088*/ 	.byte	0x04, 0x10
        /*008a*/ 	.short	(.L_29 - .L_28)
.L_28:
        /*008c*/ 	.word	0x00000080
        /*0090*/ 	.word	0x00000001
        /*0094*/ 	.word	0x00000001


	//----- nvinfo : EIATTR_CBANK_PARAM_SIZE
	.align		4
.L_29:
        /*0098*/ 	.byte	0x03, 0x19
        /*009a*/ 	.short	0x0034


	//----- nvinfo : EIATTR_PARAM_CBANK
	.align		4
        /*009c*/ 	.byte	0x04, 0x0a
        /*009e*/ 	.short	(.L_31 - .L_30)
	.align		4
.L_30:
        /*00a0*/ 	.word	index@(.nv.constant0.triton_poi_fused__native_batch_norm_legit_no_training_relu_7)
        /*00a4*/ 	.short	0x0210
        /*00a6*/ 	.short	0x0034


	//----- nvinfo : EIATTR_SW_WAR
	.align		4
.L_31:
        /*00a8*/ 	.byte	0x04, 0x36
        /*00aa*/ 	.short	(.L_33 - .L_32)
.L_32:
        /*00ac*/ 	.word	0x00000008
.L_33:


//--------------------- .nv.callgraph             --------------------------
	.section	.nv.callgraph,"",@"SHT_CUDA_CALLGRAPH"
	.align	4
	.sectionentsize	8
	.align		4
        /*0000*/ 	.word	0x00000000
	.align		4
        /*0004*/ 	.word	0xffffffff
	.align		4
        /*0008*/ 	.word	0x00000000
	.align		4
        /*000c*/ 	.word	0xfffffffe
	.align		4
        /*0010*/ 	.word	0x00000000
	.align		4
        /*0014*/ 	.word	0xfffffffd
	.align		4
        /*0018*/ 	.word	0x00000000
	.align		4
        /*001c*/ 	.word	0xfffffffc


//--------------------- .nv.constant4             --------------------------
	.section	.nv.constant4,"a",@progbits
	.align	8
	.align		8
.nv.constant4:
        /*0000*/ 	.dword	_$_str
	.align		8
        /*0008*/ 	.dword	_$_str_$_2


//--------------------- .text.triton_poi_fused__native_batch_norm_legit_no_training_relu_7 --------------------------
	.section	.text.triton_poi_fused__native_batch_norm_legit_no_training_relu_7,"ax",@progbits
	.align	128
        .global         triton_poi_fused__native_batch_norm_legit_no_training_relu_7
        .type           triton_poi_fused__native_batch_norm_legit_no_training_relu_7,@function
        .size           triton_poi_fused__native_batch_norm_legit_no_training_relu_7,(.L_x_1 - triton_poi_fused__native_batch_norm_legit_no_training_relu_7)
        .other          triton_poi_fused__native_batch_norm_legit_no_training_relu_7,@"STO_CUDA_ENTRY STV_DEFAULT"
triton_poi_fused__native_batch_norm_legit_no_training_relu_7:
.text.triton_poi_fused__native_batch_norm_legit_no_training_relu_7:
[----:B------:R-:W-:Y:S01]  /*0000*/  LDC R1, c[0x0][0x28] ;  /* 0x00000a00ff017b82 */ /* 0x000fe20000000800 */
[----:B------:R-:W1:Y:S07]  /*0010*/  S2R R0, SR_TID.X ;  /* 0x0000000000007919 */ /* 0x000e6e0000002100 */
[----:B------:R-:W2:Y:S01]  /*0020*/  LDC.64 R6, c[0x0][0x220] ;  /* 0x00008800ff067b82 */ /* 0x000ea20000000a00 */
[----:B------:R-:W-:Y:S01]  /*0030*/  ULDC.64 UR4, c[0x0][0x208] ;  /* 0x0000820000047ab9 */ /* 0x000fe20000000a00 */
[----:B------:R-:W3:Y:S06]  /*0040*/  S2R R5, SR_CTAID.X ;  /* 0x0000000000057919 */ /* 0x000eec0000002500 */
[----:B------:R-:W4:Y:S08]  /*0050*/  LDC.64 R8, c[0x0][0x228] ;  /* 0x00008a00ff087b82 */ /* 0x000f300000000a00 */
[----:B------:R-:W5:Y:S01]  /*0060*/  LDC.64 R10, c[0x0][0x230] ;  /* 0x00008c00ff0a7b82 */ /* 0x000f620000000a00 */
[----:B-1----:R-:W-:-:S02]  /*0070*/  SHF.L.U32 R0, R0, 0x1, RZ ;  /* 0x0000000100007819 */ /* 0x002fc400000006ff */
[----:B---3--:R-:W-:Y:S02]  /*0080*/  SHF.R.S32.HI R3, RZ, 0x17, R5 ;  /* 0x00000017ff037819 */ /* 0x008fe40000011405 */
[----:B------:R-:W-:Y:S02]  /*0090*/  LOP3.LUT R0, R0, 0xfe, RZ, 0xc0, !PT ;  /* 0x000000fe00007812 */ /* 0x000fe400078ec0ff */
[----:B------:R-:W-:Y:S02]  /*00a0*/  SGXT R3, R3, 0x1 ;  /* 0x000000010303781a */ /* 0x000fe40000000200 */
[----:B------:R-:W-:Y:S02]  /*00b0*/  LEA R0, R5, R0, 0x8 ;  /* 0x0000000005007211 */ /* 0x000fe400078e40ff */
[----:B------:R-:W1:Y:S02]  /*00c0*/  LDC.64 R4, c[0x0][0x218] ;  /* 0x00008600ff047b82 */ /* 0x000e640000000a00 */
[----:B------:R-:W-:-:S04]  /*00d0*/  LEA.HI R3, R3, R0, RZ, 0x4 ;  /* 0x0000000003037211 */ /* 0x000fc800078f20ff */
[--C-:B------:R-:W-:Y:S02]  /*00e0*/  SHF.R.S32.HI R2, RZ, 0x4, R3.reuse ;  /* 0x00000004ff027819 */ /* 0x100fe40000011403 */
[----:B------:R-:W-:-:S04]  /*00f0*/  SHF.R.S32.HI R3, RZ, 0x1f, R3 ;  /* 0x0000001fff037819 */ /* 0x000fc80000011403 */
[----:B------:R-:W-:-:S04]  /*0100*/  LEA.HI R3, R3, R2, RZ, 0x8 ;  /* 0x0000000203037211 */ /* 0x000fc800078f40ff */
[----:B------:R-:W-:-:S04]  /*0110*/  LOP3.LUT R3, R3, 0xffffff00, RZ, 0xc0, !PT ;  /* 0xffffff0003037812 */ /* 0x000fc800078ec0ff */
[----:B------:R-:W-:Y:S02]  /*0120*/  IADD3 R13, R2, -R3, RZ ;  /* 0x80000003020d7210 */ /* 0x000fe40007ffe0ff */
[----:B------:R-:W3:Y:S03]  /*0130*/  LDC.64 R2, c[0x0][0x210] ;  /* 0x00008400ff027b82 */ /* 0x000ee60000000a00 */
[----:B--2---:R-:W-:-:S06]  /*0140*/  IMAD.WIDE R6, R13, 0x4, R6 ;  /* 0x000000040d067825 */ /* 0x004fcc00078e0206 */
[----:B------:R-:W2:Y:S01]  /*0150*/  LDG.E.EL R6, desc[UR4][R6.64] ;  /* 0x0000000406067981 */ /* 0x000ea2000c2e1900 */
[----:B-1----:R-:W-:-:S05]  /*0160*/  IMAD.WIDE R4, R13, 0x4, R4 ;  /* 0x000000040d047825 */ /* 0x002fca00078e0204 */
[----:B------:R1:W2:Y:S01]  /*0170*/  LDG.E.EL R12, desc[UR4][R4.64] ;  /* 0x00000004040c7981 */ /* 0x0002a2000c2e1900 */
[----:B---3--:R-:W-:Y:S01]  /*0180*/  IMAD.WIDE R2, R0, 0x4, R2 ;  /* 0x0000000400027825 */ /* 0x008fe200078e0202 */
[----:B------:R-:W-:Y:S01]  /*0190*/  HFMA2.MMA R14, -RZ, RZ, 1.625, 0 ;  /* 0x3e800000ff0e7435 */ /* 0x000fe200000001ff */
[----:B-1----:R-:W1:Y:S04]  /*01a0*/  LDC.64 R4, c[0x0][0x238] ;  /* 0x00008e00ff047b82 */ /* 0x002e680000000a00 */
[----:B------:R-:W3:Y:S01]  /*01b0*/  LDG.E.64 R2, desc[UR4][R2.64] ;  /* 0x0000000402027981 */ /* 0x000ee2000c1e1b00 */
[----:B----4-:R-:W-:-:S04]  /*01c0*/  IMAD.WIDE R8, R13, 0x4, R8 ;  /* 0x000000040d087825 */ /* 0x010fc800078e0208 */
[----:B-----5:R-:W-:Y:S02]  /*01d0*/  IMAD.WIDE R10, R13, 0x4, R10 ;  /* 0x000000040d0a7825 */ /* 0x020fe400078e020a */
[----:B------:R-:W4:Y:S04]  /*01e0*/  LDG.E.EL R8, desc[UR4][R8.64] ;  /* 0x0000000408087981 */ /* 0x000f28000c2e1900 */
[----:B------:R-:W4:Y:S01]  /*01f0*/  LDG.E.EL R11, desc[UR4][R10.64] ;  /* 0x000000040a0b7981 */ /* 0x000f22000c2e1900 */
[----:B-1----:R-:W-:-:S04]  /*0200*/  IMAD.WIDE R4, R0, 0x4, R4 ;  /* 0x0000000400047825 */ /* 0x002fc800078e0204 */
[----:B--2---:R-:W-:-:S04]  /*0210*/  FADD R6, R6, 9.9999997473787516356e-06 ;  /* 0x3727c5ac06067421 */ /* 0x004fc80000000000 */
[----:B------:R-:W1:Y:S02]  /*0220*/  MUFU.SQRT R7, R6 ;  /* 0x0000000600077308 */ /* 0x000e640000002000 */
[C---:B-1----:R-:W-:Y:S02]  /*0230*/  FSETP.GT.AND P0, PT, R7.reuse, 8.50705917302346158658e+37, PT ;  /* 0x7e8000000700780b */ /* 0x042fe40003f04000 */
[----:B------:R-:W-:-:S11]  /*0240*/  FSETP.GEU.AND P1, PT, R7, 1.175494350822287508e-38, PT ;  /* 0x008000000700780b */ /* 0x000fd60003f2e000 */
[----:B------:R-:W-:-:S04]  /*0250*/  @P0 FMUL R7, R7, 0.25 ;  /* 0x3e80000007070820 */ /* 0x000fc80000400000 */
[----:B------:R-:W-:-:S06]  /*0260*/  @!P1 FMUL R7, R7, 16777216 ;  /* 0x4b80000007079820 */ /* 0x000fcc0000400000 */
[----:B------:R-:W1:Y:S01]  /*0270*/  MUFU.RCP R7, R7 ;  /* 0x0000000700077308 */ /* 0x000e620000001000 */
[----:B------:R-:W-:Y:S01]  /*0280*/  FSEL R14, R14, 1, P0 ;  /* 0x3f8000000e0e7808 */ /* 0x000fe20000000000 */
[----:B---3--:R-:W-:-:S04]  /*0290*/  FADD R2, R2, -R12 ;  /* 0x8000000c02027221 */ /* 0x008fc80000000000 */
[----:B------:R-:W-:Y:S01]  /*02a0*/  @!P1 FMUL R14, R14, 16777216 ;  /* 0x4b8000000e0e9820 */ /* 0x000fe20000400000 */
[----:B------:R-:W-:-:S03]  /*02b0*/  FADD R3, R3, -R12 ;  /* 0x8000000c03037221 */ /* 0x000fc60000000000 */
[----:B-1----:R-:W-:-:S04]  /*02c0*/  FMUL R14, R7, R14 ;  /* 0x0000000e070e7220 */ /* 0x002fc80000400000 */
[-C--:B------:R-:W-:Y:S01]  /*02d0*/  FMUL R2, R2, R14.reuse ;  /* 0x0000000e02027220 */ /* 0x080fe20000400000 */
[----:B------:R-:W-:-:S03]  /*02e0*/  FMUL R14, R3, R14 ;  /* 0x0000000e030e7220 */ /* 0x000fc60000400000 */
[C-C-:B----4-:R-:W-:Y:S01]  /*02f0*/  FFMA R2, R8.reuse, R2, R11.reuse ;  /* 0x0000000208027223 */ /* 0x150fe2000000000b */
[----:B------:R-:W-:-:S04]  /*0300*/  FFMA R14, R8, R14, R11 ;  /* 0x0000000e080e7223 */ /* 0x000fc8000000000b */
[----:B------:R-:W-:Y:S02]  /*0310*/  FSETP.GEU.AND P0, PT, R2, RZ, PT ;  /* 0x000000ff0200720b */ /* 0x000fe40003f0e000 */
[----:B------:R-:W-:Y:S02]  /*0320*/  FSETP.GEU.AND P1, PT, R14, RZ, PT ;  /* 0x000000ff0e00720b */ /* 0x000fe40003f2e000 */
[----:B------:R-:W-:Y:S02]  /*0330*/  FSEL R2, R2, RZ, P0 ;  /* 0x000000ff02027208 */ /* 0x000fe40000000000 */
[----:B------:R-:W-:-:S05]  /*0340*/  FSEL R3, R14, RZ, P1 ;  /* 0x000000ff0e037208 */ /* 0x000fca0000800000 */
[----:B------:R-:W-:Y:S01]  /*0350*/  STG.E.64 desc[UR4][R4.64], R2 ;  /* 0x0000000204007986 */ /* 0x000fe2000c101b04 */
[----:B------:R-:W-:Y:S05]  /*0360*/  EXIT ;  /* 0x000000000000794d */ /* 0x000fea0003800000 */
.L_x_0:
[----:B------:R-:W-:-:S00]  /*0370*/  BRA `(.L_x_0) ;  /* 0xfffffffc00fc7947 */ /* 0x000fc0000383ffff */
[----:B------:R-:W-:-:S00]  /*0380*/  NOP ;  /* 0x0000000000007918 */ /* 0x000fc00000000000 */
[----:B------:R-:W-:-:S00]  /*0390*/  NOP ;  /* 0x0000000000007918 */ /* 0x000fc00000000000 */
[----:B------:R-:W-:-:S00]  /*03a0*/  NOP ;  /* 0x0000000000007918 */ /* 0x000fc00000000000 */
[----:B------:R-:W-:-:S00]  /*03b0*/  NOP ;  /* 0x0000000000007918 */ /* 0x000fc00000000000 */
[----:B------:R-:W-:-:S00]  /*03c0*/  NOP ;  /* 0x0000000000007918 */ /* 0x000fc00000000000 */
[----:B------:R-:W-:-:S00]  /*03d0*/  NOP ;  /* 0x0000000000007918 */ /* 0x000fc00000000000 */
[----:B------:R-:W-:-:S00]  /*03e0*/  NOP ;  /* 0x0000000000007918 */ /* 0x000fc00000000000 */
[----:B------:R-:W-:-:S00]  /*03f0*/  NOP ;  /* 0x0000000000007918 */ /* 0x000fc00000000000 */
.L_x_1:


//--------------------- .nv.global.init           --------------------------
	.section	.nv.global.init,"aw",@progbits
.nv.global.init:
	.type		_$_str,@object
	.size		_$_str,(_$_str_$_2 - _$_str)
_$_str:
        /*0000*/ 	.byte	0x5f, 0x5f, 0x43, 0x55, 0x44, 0x41, 0x5f, 0x46, 0x54, 0x5a, 0x00
	.type		_$_str_$_2,@object
	.size		_$_str_$_2,(.L_1 - _$_str_$_2)
_$_str_$_2:
        /*000b*/ 	.byte	0x5f, 0x5f, 0x43, 0x55, 0x44, 0x41, 0x5f, 0x50, 0x52, 0x45, 0x43, 0x5f, 0x53, 0x51, 0x52, 0x54
        /*001b*/ 	.byte	0x00
.L_1:


//--------------------- .nv.constant0.triton_poi_fused__native_batch_norm_legit_no_training_relu_7 --------------------------
	.section	.nv.constant0.triton_poi_fused__native_batch_norm_legit_no_training_relu_7,"a",@progbits
	.sectionflags	@""
	.align	4
.nv.constant0.triton_poi_fused__native_batch_norm_legit_no_training_relu_7:
	.zero		580
